//
// Generated by NVIDIA NVVM Compiler
//
// Compiler Build ID: CL-36424714
// Cuda compilation tools, release 13.0, V13.0.88
// Based on NVVM 20.0.0
//

.version 9.0
.target sm_100
.address_size 64

	// .globl	_Z10dotProductPfS_S_i
.extern .shared .align 16 .b8 cache[];

.visible .entry _Z10dotProductPfS_S_i(
	.param .u64 .ptr .align 1 _Z10dotProductPfS_S_i_param_0,
	.param .u64 .ptr .align 1 _Z10dotProductPfS_S_i_param_1,
	.param .u64 .ptr .align 1 _Z10dotProductPfS_S_i_param_2,
	.param .u32 _Z10dotProductPfS_S_i_param_3
)
{
	.reg .pred 	%p<6>;
	.reg .b32 	%r<15>;
	.reg .b32 	%f<8>;
	.reg .b64 	%rd<12>;

	ld.param.u64 	%rd1, [_Z10dotProductPfS_S_i_param_0];
	ld.param.u64 	%rd2, [_Z10dotProductPfS_S_i_param_1];
	ld.param.u64 	%rd3, [_Z10dotProductPfS_S_i_param_2];
	ld.param.u32 	%r8, [_Z10dotProductPfS_S_i_param_3];
	mov.u32 	%r14, %ntid.x;
	mov.u32 	%r2, %ctaid.x;
	add.s32 	%r9, %r14, %r2;
	mov.u32 	%r3, %tid.x;
	add.s32 	%r4, %r9, %r3;
	setp.ge.s32 	%p1, %r4, %r8;
	shl.b32 	%r10, %r3, 2;
	mov.u32 	%r11, cache;
	add.s32 	%r5, %r11, %r10;
	@%p1 bra 	$L__BB0_2;
	cvta.to.global.u64 	%rd4, %rd1;
	cvta.to.global.u64 	%rd5, %rd2;
	mul.wide.s32 	%rd6, %r4, 4;
	add.s64 	%rd7, %rd4, %rd6;
	ld.global.f32 	%f1, [%rd7];
	add.s64 	%rd8, %rd5, %rd6;
	ld.global.f32 	%f2, [%rd8];
	mul.f32 	%f3, %f1, %f2;
	st.shared.f32 	[%r5], %f3;
$L__BB0_2:
	bar.sync 	0;
	setp.lt.u32 	%p2, %r14, 2;
	@%p2 bra 	$L__BB0_6;
$L__BB0_3:
	shr.u32 	%r7, %r14, 1;
	setp.ge.u32 	%p3, %r3, %r7;
	@%p3 bra 	$L__BB0_5;
	shl.b32 	%r12, %r7, 2;
	add.s32 	%r13, %r5, %r12;
	ld.shared.f32 	%f4, [%r13];
	ld.shared.f32 	%f5, [%r5];
	add.f32 	%f6, %f4, %f5;
	st.shared.f32 	[%r5], %f6;
$L__BB0_5:
	bar.sync 	0;
	setp.gt.u32 	%p4, %r14, 3;
	mov.u32 	%r14, %r7;
	@%p4 bra 	$L__BB0_3;
$L__BB0_6:
	setp.ne.s32 	%p5, %r3, 0;
	@%p5 bra 	$L__BB0_8;
	ld.shared.f32 	%f7, [cache];
	cvta.to.global.u64 	%rd9, %rd3;
	mul.wide.u32 	%rd10, %r2, 4;
	add.s64 	%rd11, %rd9, %rd10;
	st.global.f32 	[%rd11], %f7;
$L__BB0_8:
	ret;

}
	// .globl	_Z14finalReductionPfS_i
.visible .entry _Z14finalReductionPfS_i(
	.param .u64 .ptr .align 1 _Z14finalReductionPfS_i_param_0,
	.param .u64 .ptr .align 1 _Z14finalReductionPfS_i_param_1,
	.param .u32 _Z14finalReductionPfS_i_param_2
)
{
	.reg .pred 	%p<6>;
	.reg .b32 	%r<16>;
	.reg .b32 	%f<6>;
	.reg .b64 	%rd<9>;

	ld.param.u64 	%rd1, [_Z14finalReductionPfS_i_param_0];
	ld.param.u64 	%rd2, [_Z14finalReductionPfS_i_param_1];
	ld.param.u32 	%r8, [_Z14finalReductionPfS_i_param_2];
	mov.u32 	%r15, %ntid.x;
	mov.u32 	%r2, %ctaid.x;
	add.s32 	%r9, %r15, %r2;
	mov.u32 	%r3, %tid.x;
	add.s32 	%r4, %r9, %r3;
	setp.ge.s32 	%p1, %r4, %r8;
	shl.b32 	%r10, %r3, 2;
	mov.u32 	%r11, cache;
	add.s32 	%r5, %r11, %r10;
	@%p1 bra 	$L__BB1_2;
	cvta.to.global.u64 	%rd3, %rd1;
	mul.wide.s32 	%rd4, %r4, 4;
	add.s64 	%rd5, %rd3, %rd4;
	ld.global.f32 	%f1, [%rd5];
	st.shared.f32 	[%r5], %f1;
	bra.uni 	$L__BB1_3;
$L__BB1_2:
	mov.b32 	%r12, 0;
	st.shared.u32 	[%r5], %r12;
$L__BB1_3:
	setp.lt.u32 	%p2, %r15, 2;
	@%p2 bra 	$L__BB1_7;
$L__BB1_4:
	shr.u32 	%r7, %r15, 1;
	setp.ge.u32 	%p3, %r3, %r7;
	@%p3 bra 	$L__BB1_6;
	shl.b32 	%r13, %r7, 2;
	add.s32 	%r14, %r5, %r13;
	ld.shared.f32 	%f2, [%r14];
	ld.shared.f32 	%f3, [%r5];
	add.f32 	%f4, %f2, %f3;
	st.shared.f32 	[%r5], %f4;
$L__BB1_6:
	bar.sync 	0;
	setp.gt.u32 	%p4, %r15, 3;
	mov.u32 	%r15, %r7;
	@%p4 bra 	$L__BB1_4;
$L__BB1_7:
	setp.ne.s32 	%p5, %r3, 0;
	@%p5 bra 	$L__BB1_9;
	ld.shared.f32 	%f5, [cache];
	cvta.to.global.u64 	%rd6, %rd2;
	mul.wide.u32 	%rd7, %r2, 4;
	add.s64 	%rd8, %rd6, %rd7;
	st.global.f32 	[%rd8], %f5;
$L__BB1_9:
	ret;

}


// ===== COMPILED SASS (sm_100) =====

	.target	sm_100

	.elftype	@"ET_EXEC"


//--------------------- .note.nv.tkinfo           --------------------------
	.section	.note.nv.tkinfo,"",@"SHT_NOTE"
	.sectionflags	@"SHF_NOTE_NV_TKINFO"
	.tkinfo
        /*0018*/ 	.word	0x00000002
        /*0030*/ 	.string	""
        /*0030*/ 	.string	"ptxas"
        /*0030*/ 	.string	"Cuda compilation tools, release 13.0, V13.0.88"
        /*0030*/ 	.string	"Build cuda_13.0.r13.0/compiler.36424714_0"
        /*0030*/ 	.string	"-arch sm_100 -m 64 "



//--------------------- .note.nv.cuinfo           --------------------------
	.section	.note.nv.cuinfo,"",@"SHT_NOTE"
	.sectionflags	@"SHF_NOTE_NV_CUINFO"
        /*0018*/ 	.short	0x0002
        /*001a*/ 	.short	0x0064
        /*001c*/ 	.short	0x0082
	.zero		2


//--------------------- .nv.info                  --------------------------
	.section	.nv.info,"",@"SHT_CUDA_INFO"
	.align	4


	//----- nvinfo : EIATTR_REGCOUNT
	.align		4
        /*0000*/ 	.byte	0x04, 0x2f
        /*0002*/ 	.short	(.L_1 - .L_0)
	.align		4
.L_0:
        /*0004*/ 	.word	index@(_Z10dotProductPfS_S_i)
        /*0008*/ 	.word	0x0000000c


	//----- nvinfo : EIATTR_FRAME_SIZE
	.align		4
.L_1:
        /*000c*/ 	.byte	0x04, 0x11
        /*000e*/ 	.short	(.L_3 - .L_2)
	.align		4
.L_2:
        /*0010*/ 	.word	index@(_Z10dotProductPfS_S_i)
        /*0014*/ 	.word	0x00000000


	//----- nvinfo : EIATTR_REGCOUNT
	.align		4
.L_3:
        /*0018*/ 	.byte	0x04, 0x2f
        /*001a*/ 	.short	(.L_5 - .L_4)
	.align		4
.L_4:
        /*001c*/ 	.word	index@(_Z14finalReductionPfS_i)
        /*0020*/ 	.word	0x0000000a


	//----- nvinfo : EIATTR_FRAME_SIZE
	.align		4
.L_5:
        /*0024*/ 	.byte	0x04, 0x11
        /*0026*/ 	.short	(.L_7 - .L_6)
	.align		4
.L_6:
        /*0028*/ 	.word	index@(_Z14finalReductionPfS_i)
        /*002c*/ 	.word	0x00000000


	//----- nvinfo : EIATTR_MIN_STACK_SIZE
	.align		4
.L_7:
        /*0030*/ 	.byte	0x04, 0x12
        /*0032*/ 	.short	(.L_9 - .L_8)
	.align		4
.L_8:
        /*0034*/ 	.word	index@(_Z14finalReductionPfS_i)
        /*0038*/ 	.word	0x00000000


	//----- nvinfo : EIATTR_MIN_STACK_SIZE
	.align		4
.L_9:
        /*003c*/ 	.byte	0x04, 0x12
        /*003e*/ 	.short	(.L_11 - .L_10)
	.align		4
.L_10:
        /*0040*/ 	.word	index@(_Z10dotProductPfS_S_i)
        /*0044*/ 	.word	0x00000000
.L_11:


//--------------------- .nv.compat                --------------------------
	.section	.nv.compat,"",@"SHT_CUDA_COMPAT_INFO"
	.align	4
        /*0000*/ 	.byte	0x02, 0x09, 0x00, 0x00, 0x02, 0x02, 0x01, 0x00, 0x02, 0x05, 0x05, 0x00, 0x03, 0x07, 0x01, 0x01
        /*0010*/ 	.byte	0x02, 0x03, 0x00, 0x00, 0x02, 0x06, 0x01, 0x00, 0x04, 0x0b, 0x08, 0x00, 0x09, 0x00, 0x00, 0x00
        /*0020*/ 	.byte	0x00, 0x00, 0x00, 0x00


//--------------------- .nv.info._Z14finalReductionPfS_i --------------------------
	.section	.nv.info._Z14finalReductionPfS_i,"",@"SHT_CUDA_INFO"
	.sectionflags	@""
	.align	4


	//----- nvinfo : EIATTR_CUDA_API_VERSION
	.align		4
        /*0000*/ 	.byte	0x04, 0x37
        /*0002*/ 	.short	(.L_13 - .L_12)
.L_12:
        /*0004*/ 	.word	0x00000082


	//----- nvinfo : EIATTR_KPARAM_INFO
	.align		4
.L_13:
        /*0008*/ 	.byte	0x04, 0x17
        /*000a*/ 	.short	(.L_15 - .L_14)
.L_14:
        /*000c*/ 	.word	0x00000000
        /*0010*/ 	.short	0x0002
        /*0012*/ 	.short	0x0010
        /*0014*/ 	.byte	0x00, 0xf0, 0x11, 0x00


	//----- nvinfo : EIATTR_KPARAM_INFO
	.align		4
.L_15:
        /*0018*/ 	.byte	0x04, 0x17
        /*001a*/ 	.short	(.L_17 - .L_16)
.L_16:
        /*001c*/ 	.word	0x00000000
        /*0020*/ 	.short	0x0001
        /*0022*/ 	.short	0x0008
        /*0024*/ 	.byte	0x00, 0xf5, 0x21, 0x00


	//----- nvinfo : EIATTR_KPARAM_INFO
	.align		4
.L_17:
        /*0028*/ 	.byte	0x04, 0x17
        /*002a*/ 	.short	(.L_19 - .L_18)
.L_18:
        /*002c*/ 	.word	0x00000000
        /*0030*/ 	.short	0x0000
        /*0032*/ 	.short	0x0000
        /*0034*/ 	.byte	0x00, 0xf5, 0x21, 0x00


	//----- nvinfo : EIATTR_SPARSE_MMA_MASK
	.align		4
.L_19:
        /*0038*/ 	.byte	0x03, 0x50
        /*003a*/ 	.short	0x0000


	//----- nvinfo : EIATTR_MAXREG_COUNT
	.align		4
        /*003c*/ 	.byte	0x03, 0x1b
        /*003e*/ 	.short	0x00ff


	//----- nvinfo : EIATTR_NUM_BARRIERS
	.align		4
        /*0040*/ 	.byte	0x02, 0x4c
        /*0042*/ 	.byte	0x01
	.zero		1


	//----- nvinfo : EIATTR_MERCURY_ISA_VERSION
	.align		4
        /*0044*/ 	.byte	0x03, 0x5f
        /*0046*/ 	.short	0x0101


	//----- nvinfo : EIATTR_VRC_CTA_INIT_COUNT
	.align		4
        /*0048*/ 	.byte	0x02, 0x4a
	.zero		1
	.zero		1


	//----- nvinfo : EIATTR_EXIT_INSTR_OFFSETS
	.align		4
        /*004c*/ 	.byte	0x04, 0x1c
        /*004e*/ 	.short	(.L_21 - .L_20)


	//   ....[0]....
.L_20:
        /*0050*/ 	.word	0x00000200


	//   ....[1]....
        /*0054*/ 	.word	0x00000280


	//----- nvinfo : EIATTR_CBANK_PARAM_SIZE
	.align		4
.L_21:
        /*0058*/ 	.byte	0x03, 0x19
        /*005a*/ 	.short	0x0014


	//----- nvinfo : EIATTR_PARAM_CBANK
	.align		4
        /*005c*/ 	.byte	0x04, 0x0a
        /*005e*/ 	.short	(.L_23 - .L_22)
	.align		4
.L_22:
        /*0060*/ 	.word	index@(.nv.constant0._Z14finalReductionPfS_i)
        /*0064*/ 	.short	0x0380
        /*0066*/ 	.short	0x0014


	//----- nvinfo : EIATTR_SW_WAR
	.align		4
.L_23:
        /*0068*/ 	.byte	0x04, 0x36
        /*006a*/ 	.short	(.L_25 - .L_24)
.L_24:
        /*006c*/ 	.word	0x00000008
.L_25:


//--------------------- .nv.info._Z10dotProductPfS_S_i --------------------------
	.section	.nv.info._Z10dotProductPfS_S_i,"",@"SHT_CUDA_INFO"
	.sectionflags	@""
	.align	4


	//----- nvinfo : EIATTR_CUDA_API_VERSION
	.align		4
        /*0000*/ 	.byte	0x04, 0x37
        /*0002*/ 	.short	(.L_27 - .L_26)
.L_26:
        /*0004*/ 	.word	0x00000082


	//----- nvinfo : EIATTR_KPARAM_INFO
	.align		4
.L_27:
        /*0008*/ 	.byte	0x04, 0x17
        /*000a*/ 	.short	(.L_29 - .L_28)
.L_28:
        /*000c*/ 	.word	0x00000000
        /*0010*/ 	.short	0x0003
        /*0012*/ 	.short	0x0018
        /*0014*/ 	.byte	0x00, 0xf0, 0x11, 0x00


	//----- nvinfo : EIATTR_KPARAM_INFO
	.align		4
.L_29:
        /*0018*/ 	.byte	0x04, 0x17
        /*001a*/ 	.short	(.L_31 - .L_30)
.L_30:
        /*001c*/ 	.word	0x00000000
        /*0020*/ 	.short	0x0002
        /*0022*/ 	.short	0x0010
        /*0024*/ 	.byte	0x00, 0xf5, 0x21, 0x00


	//----- nvinfo : EIATTR_KPARAM_INFO
	.align		4
.L_31:
        /*0028*/ 	.byte	0x04, 0x17
        /*002a*/ 	.short	(.L_33 - .L_32)
.L_32:
        /*002c*/ 	.word	0x00000000
        /*0030*/ 	.short	0x0001
        /*0032*/ 	.short	0x0008
        /*0034*/ 	.byte	0x00, 0xf5, 0x21, 0x00


	//----- nvinfo : EIATTR_KPARAM_INFO
	.align		4
.L_33:
        /*0038*/ 	.byte	0x04, 0x17
        /*003a*/ 	.short	(.L_35 - .L_34)
.L_34:
        /*003c*/ 	.word	0x00000000
        /*0040*/ 	.short	0x0000
        /*0042*/ 	.short	0x0000
        /*0044*/ 	.byte	0x00, 0xf5, 0x21, 0x00


	//----- nvinfo : EIATTR_SPARSE_MMA_MASK
	.align		4
.L_35:
        /*0048*/ 	.byte	0x03, 0x50
        /*004a*/ 	.short	0x0000


	//----- nvinfo : EIATTR_MAXREG_COUNT
	.align		4
        /*004c*/ 	.byte	0x03, 0x1b
        /*004e*/ 	.short	0x00ff


	//----- nvinfo : EIATTR_NUM_BARRIERS
	.align		4
        /*0050*/ 	.byte	0x02, 0x4c
        /*0052*/ 	.byte	0x01
	.zero		1


	//----- nvinfo : EIATTR_MERCURY_ISA_VERSION
	.align		4
        /*0054*/ 	.byte	0x03, 0x5f
        /*0056*/ 	.short	0x0101


	//----- nvinfo : EIATTR_VRC_CTA_INIT_COUNT
	.align		4
        /*0058*/ 	.byte	0x02, 0x4a
	.zero		1
	.zero		1


	//----- nvinfo : EIATTR_EXIT_INSTR_OFFSETS
	.align		4
        /*005c*/ 	.byte	0x04, 0x1c
        /*005e*/ 	.short	(.L_37 - .L_36)


	//   ....[0]....
.L_36:
        /*0060*/ 	.word	0x00000240


	//   ....[1]....
        /*0064*/ 	.word	0x000002c0


	//----- nvinfo : EIATTR_CBANK_PARAM_SIZE
	.align		4
.L_37:
        /*0068*/ 	.byte	0x03, 0x19
        /*006a*/ 	.short	0x001c


	//----- nvinfo : EIATTR_PARAM_CBANK
	.align		4
        /*006c*/ 	.byte	0x04, 0x0a
        /*006e*/ 	.short	(.L_39 - .L_38)
	.align		4
.L_38:
        /*0070*/ 	.word	index@(.nv.constant0._Z10dotProductPfS_S_i)
        /*0074*/ 	.short	0x0380
        /*0076*/ 	.short	0x001c


	//----- nvinfo : EIATTR_SW_WAR
	.align		4
.L_39:
        /*0078*/ 	.byte	0x04, 0x36
        /*007a*/ 	.short	(.L_41 - .L_40)
.L_40:
        /*007c*/ 	.word	0x00000008
.L_41:


//--------------------- .nv.callgraph             --------------------------
	.section	.nv.callgraph,"",@"SHT_CUDA_CALLGRAPH"
	.align	4
	.sectionentsize	8
	.align		4
        /*0000*/ 	.word	0x00000000
	.align		4
        /*0004*/ 	.word	0xffffffff
	.align		4
        /*0008*/ 	.word	0x00000000
	.align		4
        /*000c*/ 	.word	0xfffffffe
	.align		4
        /*0010*/ 	.word	0x00000000
	.align		4
        /*0014*/ 	.word	0xfffffffd
	.align		4
        /*0018*/ 	.word	0x00000000
	.align		4
        /*001c*/ 	.word	0xfffffffc


//--------------------- .text._Z14finalReductionPfS_i --------------------------
	.section	.text._Z14finalReductionPfS_i,"ax",@progbits
	.align	128
        .global         _Z14finalReductionPfS_i
        .type           _Z14finalReductionPfS_i,@function
        .size           _Z14finalReductionPfS_i,(.L_x_6 - _Z14finalReductionPfS_i)
        .other          _Z14finalReductionPfS_i,@"STO_CUDA_ENTRY STV_DEFAULT"
_Z14finalReductionPfS_i:
.text._Z14finalReductionPfS_i:
[----:B------:R-:W-:Y:S01]  /*0000*/  LDC R1, c[0x0][0x37c] ;  /* 0x0000df00ff017b82 */ /* 0x000fe20000000800 */
[----:B------:R-:W0:Y:S01]  /*0010*/  S2R R7, SR_CTAID.X ;  /* 0x0000000000077919 */ /* 0x000e220000002500 */
[----:B------:R-:W0:Y:S01]  /*0020*/  LDCU UR8, c[0x0][0x360] ;  /* 0x00006c00ff0877ac */ /* 0x000e220008000800 */
[----:B------:R-:W0:Y:S01]  /*0030*/  S2R R6, SR_TID.X ;  /* 0x0000000000067919 */ /* 0x000e220000002100 */
[----:B------:R-:W1:Y:S01]  /*0040*/  LDCU UR4, c[0x0][0x390] ;  /* 0x00007200ff0477ac */ /* 0x000e620008000800 */
[----:B------:R-:W2:Y:S01]  /*0050*/  LDCU.64 UR6, c[0x0][0x358] ;  /* 0x00006b00ff0677ac */ /* 0x000ea20008000a00 */
[----:B0-----:R-:W-:-:S04]  /*0060*/  IADD3 R5, PT, PT, R6, UR8, R7 ;  /* 0x0000000806057c10 */ /* 0x001fc8000fffe007 */
[----:B-1----:R-:W-:-:S13]  /*0070*/  ISETP.GE.AND P1, PT, R5, UR4, PT ;  /* 0x0000000405007c0c */ /* 0x002fda000bf26270 */
[----:B------:R-:W0:Y:S02]  /*0080*/  @!P1 LDC.64 R2, c[0x0][0x380] ;  /* 0x0000e000ff029b82 */ /* 0x000e240000000a00 */
[----:B0-----:R-:W-:-:S06]  /*0090*/  @!P1 IMAD.WIDE R2, R5, 0x4, R2 ;  /* 0x0000000405029825 */ /* 0x001fcc00078e0202 */
[----:B--2---:R-:W2:Y:S01]  /*00a0*/  @!P1 LDG.E R3, desc[UR6][R2.64] ;  /* 0x0000000602039981 */ /* 0x004ea2000c1e1900 */
[----:B------:R-:W0:Y:S01]  /*00b0*/  S2UR UR5, SR_CgaCtaId ;  /* 0x00000000000579c3 */ /* 0x000e220000008800 */
[----:B------:R-:W-:Y:S01]  /*00c0*/  UMOV UR4, 0x400 ;  /* 0x0000040000047882 */ /* 0x000fe20000000000 */
[----:B------:R-:W-:Y:S01]  /*00d0*/  IMAD.U32 R4, RZ, RZ, UR8 ;  /* 0x00000008ff047e24 */ /* 0x000fe2000f8e00ff */
[----:B------:R-:W-:-:S04]  /*00e0*/  ISETP.NE.AND P0, PT, R6, RZ, PT ;  /* 0x000000ff0600720c */ /* 0x000fc80003f05270 */
[----:B------:R-:W-:Y:S01]  /*00f0*/  ISETP.GE.U32.AND P2, PT, R4, 0x2, PT ;  /* 0x000000020400780c */ /* 0x000fe20003f46070 */
[----:B0-----:R-:W-:-:S06]  /*0100*/  ULEA UR4, UR5, UR4, 0x18 ;  /* 0x0000000405047291 */ /* 0x001fcc000f8ec0ff */
[----:B------:R-:W-:-:S05]  /*0110*/  LEA R0, R6, UR4, 0x2 ;  /* 0x0000000406007c11 */ /* 0x000fca000f8e10ff */
[----:B--2---:R0:W-:Y:S04]  /*0120*/  @!P1 STS [R0], R3 ;  /* 0x0000000300009388 */ /* 0x0041e80000000800 */
[----:B------:R0:W-:Y:S01]  /*0130*/  @P1 STS [R0], RZ ;  /* 0x000000ff00001388 */ /* 0x0001e20000000800 */
[----:B------:R-:W-:Y:S05]  /*0140*/  @!P2 BRA `(.L_x_0) ;  /* 0x00000000002ca947 */ /* 0x000fea0003800000 */
.L_x_1:
[----:B------:R-:W-:-:S04]  /*0150*/  SHF.R.U32.HI R5, RZ, 0x1, R4 ;  /* 0x00000001ff057819 */ /* 0x000fc80000011604 */
[----:B------:R-:W-:-:S13]  /*0160*/  ISETP.GE.U32.AND P1, PT, R6, R5, PT ;  /* 0x000000050600720c */ /* 0x000fda0003f26070 */
[----:B------:R-:W-:Y:S01]  /*0170*/  @!P1 IMAD R2, R5, 0x4, R0 ;  /* 0x0000000405029824 */ /* 0x000fe200078e0200 */
[----:B0-----:R-:W-:Y:S05]  /*0180*/  @!P1 LDS R3, [R0] ;  /* 0x0000000000039984 */ /* 0x001fea0000000800 */
[----:B------:R-:W0:Y:S02]  /*0190*/  @!P1 LDS R2, [R2] ;  /* 0x0000000002029984 */ /* 0x000e240000000800 */
[----:B0-----:R-:W-:-:S05]  /*01a0*/  @!P1 FADD R3, R2, R3 ;  /* 0x0000000302039221 */ /* 0x001fca0000000000 */
[----:B------:R1:W-:Y:S01]  /*01b0*/  @!P1 STS [R0], R3 ;  /* 0x0000000300009388 */ /* 0x0003e20000000800 */
[----:B------:R-:W-:Y:S01]  /*01c0*/  BAR.SYNC.DEFER_BLOCKING 0x0 ;  /* 0x0000000000007b1d */ /* 0x000fe20000010000 */
[----:B------:R-:W-:Y:S01]  /*01d0*/  ISETP.GT.U32.AND P1, PT, R4, 0x3, PT ;  /* 0x000000030400780c */ /* 0x000fe20003f24070 */
[----:B------:R-:W-:-:S12]  /*01e0*/  IMAD.MOV.U32 R4, RZ, RZ, R5 ;  /* 0x000000ffff047224 */ /* 0x000fd800078e0005 */
[----:B-1----:R-:W-:Y:S05]  /*01f0*/  @P1 BRA `(.L_x_1) ;  /* 0xfffffffc00d41947 */ /* 0x002fea000383ffff */
.L_x_0:
[----:B------:R-:W-:Y:S05]  /*0200*/  @P0 EXIT ;  /* 0x000000000000094d */ /* 0x000fea0003800000 */
[----:B------:R-:W1:Y:S01]  /*0210*/  S2UR UR5, SR_CgaCtaId ;  /* 0x00000000000579c3 */ /* 0x000e620000008800 */
[----:B------:R-:W-:-:S07]  /*0220*/  UMOV UR4, 0x400 ;  /* 0x0000040000047882 */ /* 0x000fce0000000000 */
[----:B0-----:R-:W0:Y:S01]  /*0230*/  LDC.64 R2, c[0x0][0x388] ;  /* 0x0000e200ff027b82 */ /* 0x001e220000000a00 */
[----:B-1----:R-:W-:Y:S01]  /*0240*/  ULEA UR4, UR5, UR4, 0x18 ;  /* 0x0000000405047291 */ /* 0x002fe2000f8ec0ff */
[----:B0-----:R-:W-:-:S08]  /*0250*/  IMAD.WIDE.U32 R2, R7, 0x4, R2 ;  /* 0x0000000407027825 */ /* 0x001fd000078e0002 */
[----:B------:R-:W0:Y:S04]  /*0260*/  LDS R5, [UR4] ;  /* 0x00000004ff057984 */ /* 0x000e280008000800 */
[----:B0-----:R-:W-:Y:S01]  /*0270*/  STG.E desc[UR6][R2.64], R5 ;  /* 0x0000000502007986 */ /* 0x001fe2000c101906 */
[----:B------:R-:W-:Y:S05]  /*0280*/  EXIT ;  /* 0x000000000000794d */ /* 0x000fea0003800000 */
.L_x_2:
[----:B------:R-:W-:-:S00]  /*0290*/  BRA `(.L_x_2) ;  /* 0xfffffffc00fc7947 */ /* 0x000fc0000383ffff */
[----:B------:R-:W-:-:S00]  /*02a0*/  NOP ;  /* 0x0000000000007918 */ /* 0x000fc00000000000 */
        /* <DEDUP_REMOVED lines=13> */
.L_x_6:


//--------------------- .text._Z10dotProductPfS_S_i --------------------------
	.section	.text._Z10dotProductPfS_S_i,"ax",@progbits
	.align	128
        .global         _Z10dotProductPfS_S_i
        .type           _Z10dotProductPfS_S_i,@function
        .size           _Z10dotProductPfS_S_i,(.L_x_7 - _Z10dotProductPfS_S_i)
        .other          _Z10dotProductPfS_S_i,@"STO_CUDA_ENTRY STV_DEFAULT"
_Z10dotProductPfS_S_i:
.text._Z10dotProductPfS_S_i:
[----:B------:R-:W-:Y:S01]  /*0000*/  LDC R1, c[0x0][0x37c] ;  /* 0x0000df00ff017b82 */ /* 0x000fe20000000800 */
[----:B------:R-:W0:Y:S01]  /*0010*/  S2R R9, SR_CTAID.X ;  /* 0x0000000000097919 */ /* 0x000e220000002500 */
[----:B------:R-:W0:Y:S06]  /*0020*/  LDCU UR8, c[0x0][0x360] ;  /* 0x00006c00ff0877ac */ /* 0x000e2c0008000800 */
[----:B------:R-:W1:Y:S01]  /*0030*/  LDC.64 R2, c[0x0][0x380] ;  /* 0x0000e000ff027b82 */ /* 0x000e620000000a00 */
[----:B------:R-:W0:Y:S01]  /*0040*/  S2R R8, SR_TID.X ;  /* 0x0000000000087919 */ /* 0x000e220000002100 */
[----:B------:R-:W2:Y:S01]  /*0050*/  LDCU UR4, c[0x0][0x398] ;  /* 0x00007300ff0477ac */ /* 0x000ea20008000800 */
[----:B------:R-:W3:Y:S05]  /*0060*/  LDCU.64 UR6, c[0x0][0x358] ;  /* 0x00006b00ff0677ac */ /* 0x000eea0008000a00 */
[----:B------:R-:W4:Y:S01]  /*0070*/  LDC.64 R4, c[0x0][0x388] ;  /* 0x0000e200ff047b82 */ /* 0x000f220000000a00 */
[----:B0-----:R-:W-:-:S04]  /*0080*/  IADD3 R7, PT, PT, R8, UR8, R9 ;  /* 0x0000000808077c10 */ /* 0x001fc8000fffe009 */
[----:B--2---:R-:W-:-:S13]  /*0090*/  ISETP.GE.AND P1, PT, R7, UR4, PT ;  /* 0x0000000407007c0c */ /* 0x004fda000bf26270 */
[----:B-1----:R-:W-:-:S04]  /*00a0*/  @!P1 IMAD.WIDE R2, R7, 0x4, R2 ;  /* 0x0000000407029825 */ /* 0x002fc800078e0202 */
[----:B----4-:R-:W-:Y:S02]  /*00b0*/  @!P1 IMAD.WIDE R4, R7, 0x4, R4 ;  /* 0x0000000407049825 */ /* 0x010fe400078e0204 */
[----:B---3--:R-:W2:Y:S04]  /*00c0*/  @!P1 LDG.E R2, desc[UR6][R2.64] ;  /* 0x0000000602029981 */ /* 0x008ea8000c1e1900 */
[----:B------:R-:W2:Y:S01]  /*00d0*/  @!P1 LDG.E R5, desc[UR6][R4.64] ;  /* 0x0000000604059981 */ /* 0x000ea2000c1e1900 */
[----:B------:R-:W0:Y:S01]  /*00e0*/  S2UR UR5, SR_CgaCtaId ;  /* 0x00000000000579c3 */ /* 0x000e220000008800 */
[----:B------:R-:W-:Y:S01]  /*00f0*/  IMAD.U32 R6, RZ, RZ, UR8 ;  /* 0x00000008ff067e24 */ /* 0x000fe2000f8e00ff */
[----:B------:R-:W-:Y:S01]  /*0100*/  UMOV UR4, 0x400 ;  /* 0x0000040000047882 */ /* 0x000fe20000000000 */
[----:B------:R-:W-:-:S03]  /*0110*/  ISETP.NE.AND P0, PT, R8, RZ, PT ;  /* 0x000000ff0800720c */ /* 0x000fc60003f05270 */
[----:B------:R-:W-:Y:S01]  /*0120*/  ISETP.GE.U32.AND P2, PT, R6, 0x2, PT ;  /* 0x000000020600780c */ /* 0x000fe20003f46070 */
[----:B0-----:R-:W-:-:S06]  /*0130*/  ULEA UR4, UR5, UR4, 0x18 ;  /* 0x0000000405047291 */ /* 0x001fcc000f8ec0ff */
[----:B------:R-:W-:Y:S01]  /*0140*/  LEA R0, R8, UR4, 0x2 ;  /* 0x0000000408007c11 */ /* 0x000fe2000f8e10ff */
[----:B--2---:R-:W-:-:S05]  /*0150*/  @!P1 FMUL R7, R2, R5 ;  /* 0x0000000502079220 */ /* 0x004fca0000400000 */
[----:B------:R0:W-:Y:S01]  /*0160*/  @!P1 STS [R0], R7 ;  /* 0x0000000700009388 */ /* 0x0001e20000000800 */
[----:B------:R-:W-:Y:S06]  /*0170*/  BAR.SYNC.DEFER_BLOCKING 0x0 ;  /* 0x0000000000007b1d */ /* 0x000fec0000010000 */
[----:B------:R-:W-:Y:S05]  /*0180*/  @!P2 BRA `(.L_x_3) ;  /* 0x00000000002ca947 */ /* 0x000fea0003800000 */
.L_x_4:
[----:B------:R-:W-:-:S04]  /*0190*/  SHF.R.U32.HI R5, RZ, 0x1, R6 ;  /* 0x00000001ff057819 */ /* 0x000fc80000011606 */
[----:B------:R-:W-:-:S13]  /*01a0*/  ISETP.GE.U32.AND P1, PT, R8, R5, PT ;  /* 0x000000050800720c */ /* 0x000fda0003f26070 */
[----:B------:R-:W-:Y:S01]  /*01b0*/  @!P1 IMAD R2, R5, 0x4, R0 ;  /* 0x0000000405029824 */ /* 0x000fe200078e0200 */
[----:B------:R-:W-:Y:S05]  /*01c0*/  @!P1 LDS R3, [R0] ;  /* 0x0000000000039984 */ /* 0x000fea0000000800 */
[----:B------:R-:W1:Y:S02]  /*01d0*/  @!P1 LDS R2, [R2] ;  /* 0x0000000002029984 */ /* 0x000e640000000800 */
[----:B-1----:R-:W-:-:S05]  /*01e0*/  @!P1 FADD R3, R2, R3 ;  /* 0x0000000302039221 */ /* 0x002fca0000000000 */
[----:B------:R1:W-:Y:S01]  /*01f0*/  @!P1 STS [R0], R3 ;  /* 0x0000000300009388 */ /* 0x0003e20000000800 */
[----:B------:R-:W-:Y:S01]  /*0200*/  BAR.SYNC.DEFER_BLOCKING 0x0 ;  /* 0x0000000000007b1d */ /* 0x000fe20000010000 */
[----:B------:R-:W-:Y:S01]  /*0210*/  ISETP.GT.U32.AND P1, PT, R6, 0x3, PT ;  /* 0x000000030600780c */ /* 0x000fe20003f24070 */
[----:B------:R-:W-:-:S12]  /*0220*/  IMAD.MOV.U32 R6, RZ, RZ, R5 ;  /* 0x000000ffff067224 */ /* 0x000fd800078e0005 */
[----:B-1----:R-:W-:Y:S05]  /*0230*/  @P1 BRA `(.L_x_4) ;  /* 0xfffffffc00d41947 */ /* 0x002fea000383ffff */
.L_x_3:
[----:B------:R-:W-:Y:S05]  /*0240*/  @P0 EXIT ;  /* 0x000000000000094d */ /* 0x000fea0003800000 */
[----:B------:R-:W1:Y:S01]  /*0250*/  S2UR UR5, SR_CgaCtaId ;  /* 0x00000000000579c3 */ /* 0x000e620000008800 */
[----:B------:R-:W-:-:S07]  /*0260*/  UMOV UR4, 0x400 ;  /* 0x0000040000047882 */ /* 0x000fce0000000000 */
[----:B------:R-:W2:Y:S01]  /*0270*/  LDC.64 R2, c[0x0][0x390] ;  /* 0x0000e400ff027b82 */ /* 0x000ea20000000a00 */
[----:B-1----:R-:W-:Y:S01]  /*0280*/  ULEA UR4, UR5, UR4, 0x18 ;  /* 0x0000000405047291 */ /* 0x002fe2000f8ec0ff */
[----:B--2---:R-:W-:-:S08]  /*0290*/  IMAD.WIDE.U32 R2, R9, 0x4, R2 ;  /* 0x0000000409027825 */ /* 0x004fd000078e0002 */
[----:B------:R-:W1:Y:S04]  /*02a0*/  LDS R5, [UR4] ;  /* 0x00000004ff057984 */ /* 0x000e680008000800 */
[----:B-1----:R-:W-:Y:S01]  /*02b0*/  STG.E desc[UR6][R2.64], R5 ;  /* 0x0000000502007986 */ /* 0x002fe2000c101906 */
[----:B------:R-:W-:Y:S05]  /*02c0*/  EXIT ;  /* 0x000000000000794d */ /* 0x000fea0003800000 */
.L_x_5:
        /* <DEDUP_REMOVED lines=11> */
.L_x_7:


//--------------------- .nv.shared._Z14finalReductionPfS_i --------------------------
	.section	.nv.shared._Z14finalReductionPfS_i,"aw",@nobits
	.sectionflags	@""
	.align	16
	.zero		1024


//--------------------- .nv.shared.reserved.0     --------------------------
	.section	.nv.shared.reserved.0,"aw",@nobits
	.weak		__nv_reservedSMEM_offset_0_alias
	.size		__nv_reservedSMEM_offset_0_alias, 0, 64
	.other		__nv_reservedSMEM_offset_0_alias,@"STO_CUDA_RESERVED_SHARED STV_DEFAULT"
__nv_reservedSMEM_offset_0_alias:
	.zero		0
	.zero		64


//--------------------- .nv.shared._Z10dotProductPfS_S_i --------------------------
	.section	.nv.shared._Z10dotProductPfS_S_i,"aw",@nobits
	.sectionflags	@""
	.align	16
	.zero		1024


//--------------------- .nv.constant0._Z14finalReductionPfS_i --------------------------
	.section	.nv.constant0._Z14finalReductionPfS_i,"a",@progbits
	.sectionflags	@""
	.align	4
.nv.constant0._Z14finalReductionPfS_i:
	.zero		916


//--------------------- .nv.constant0._Z10dotProductPfS_S_i --------------------------
	.section	.nv.constant0._Z10dotProductPfS_S_i,"a",@progbits
	.sectionflags	@""
	.align	4
.nv.constant0._Z10dotProductPfS_S_i:
	.zero		924


//--------------------- SYMBOLS --------------------------

	.type		.nv.reservedSmem.offset0,@object
	.size		.nv.reservedSmem.offset0,0x4
	.type		.nv.reservedSmem.cap,@object
	.size		.nv.reservedSmem.cap,0x4
